//
// Generated by NVIDIA NVVM Compiler
//
// Compiler Build ID: CL-36424714
// Cuda compilation tools, release 13.0, V13.0.88
// Based on NVVM 20.0.0
//

.version 9.0
.target sm_100
.address_size 64

	// .globl	_Z11MatrixAdd_BPKfS0_Pfi

.visible .entry _Z11MatrixAdd_BPKfS0_Pfi(
	.param .u64 .ptr .align 1 _Z11MatrixAdd_BPKfS0_Pfi_param_0,
	.param .u64 .ptr .align 1 _Z11MatrixAdd_BPKfS0_Pfi_param_1,
	.param .u64 .ptr .align 1 _Z11MatrixAdd_BPKfS0_Pfi_param_2,
	.param .u32 _Z11MatrixAdd_BPKfS0_Pfi_param_3
)
{
	.reg .pred 	%p<2>;
	.reg .b32 	%r<14>;
	.reg .b32 	%f<4>;
	.reg .b64 	%rd<11>;

	ld.param.u64 	%rd1, [_Z11MatrixAdd_BPKfS0_Pfi_param_0];
	ld.param.u64 	%rd2, [_Z11MatrixAdd_BPKfS0_Pfi_param_1];
	ld.param.u64 	%rd3, [_Z11MatrixAdd_BPKfS0_Pfi_param_2];
	ld.param.u32 	%r4, [_Z11MatrixAdd_BPKfS0_Pfi_param_3];
	mov.u32 	%r5, %ctaid.x;
	mov.u32 	%r6, %ntid.x;
	mov.u32 	%r7, %tid.x;
	mad.lo.s32 	%r1, %r5, %r6, %r7;
	mov.u32 	%r8, %ctaid.y;
	mov.u32 	%r9, %ntid.y;
	mov.u32 	%r10, %tid.y;
	mad.lo.s32 	%r11, %r8, %r9, %r10;
	max.s32 	%r12, %r1, %r11;
	setp.ge.s32 	%p1, %r12, %r4;
	@%p1 bra 	$L__BB0_2;
	cvta.to.global.u64 	%rd4, %rd1;
	cvta.to.global.u64 	%rd5, %rd2;
	cvta.to.global.u64 	%rd6, %rd3;
	mad.lo.s32 	%r13, %r4, %r1, %r11;
	mul.wide.s32 	%rd7, %r13, 4;
	add.s64 	%rd8, %rd4, %rd7;
	ld.global.f32 	%f1, [%rd8];
	add.s64 	%rd9, %rd5, %rd7;
	ld.global.f32 	%f2, [%rd9];
	add.f32 	%f3, %f1, %f2;
	add.s64 	%rd10, %rd6, %rd7;
	st.global.f32 	[%rd10], %f3;
$L__BB0_2:
	ret;

}


// ===== COMPILED SASS (sm_100) =====

	.target	sm_100

	.elftype	@"ET_EXEC"


//--------------------- .note.nv.tkinfo           --------------------------
	.section	.note.nv.tkinfo,"",@"SHT_NOTE"
	.sectionflags	@"SHF_NOTE_NV_TKINFO"
	.tkinfo
        /*0018*/ 	.word	0x00000002
        /*0030*/ 	.string	""
        /*0030*/ 	.string	"ptxas"
        /*0030*/ 	.string	"Cuda compilation tools, release 13.0, V13.0.88"
        /*0030*/ 	.string	"Build cuda_13.0.r13.0/compiler.36424714_0"
        /*0030*/ 	.string	"-arch sm_100 -m 64 "



//--------------------- .note.nv.cuinfo           --------------------------
	.section	.note.nv.cuinfo,"",@"SHT_NOTE"
	.sectionflags	@"SHF_NOTE_NV_CUINFO"
        /*0018*/ 	.short	0x0002
        /*001a*/ 	.short	0x0064
        /*001c*/ 	.short	0x0082
	.zero		2


//--------------------- .nv.info                  --------------------------
	.section	.nv.info,"",@"SHT_CUDA_INFO"
	.align	4


	//----- nvinfo : EIATTR_REGCOUNT
	.align		4
        /*0000*/ 	.byte	0x04, 0x2f
        /*0002*/ 	.short	(.L_1 - .L_0)
	.align		4
.L_0:
        /*0004*/ 	.word	index@(_Z11MatrixAdd_BPKfS0_Pfi)
        /*0008*/ 	.word	0x0000000c


	//----- nvinfo : EIATTR_FRAME_SIZE
	.align		4
.L_1:
        /*000c*/ 	.byte	0x04, 0x11
        /*000e*/ 	.short	(.L_3 - .L_2)
	.align		4
.L_2:
        /*0010*/ 	.word	index@(_Z11MatrixAdd_BPKfS0_Pfi)
        /*0014*/ 	.word	0x00000000


	//----- nvinfo : EIATTR_MIN_STACK_SIZE
	.align		4
.L_3:
        /*0018*/ 	.byte	0x04, 0x12
        /*001a*/ 	.short	(.L_5 - .L_4)
	.align		4
.L_4:
        /*001c*/ 	.word	index@(_Z11MatrixAdd_BPKfS0_Pfi)
        /*0020*/ 	.word	0x00000000
.L_5:


//--------------------- .nv.compat                --------------------------
	.section	.nv.compat,"",@"SHT_CUDA_COMPAT_INFO"
	.align	4
        /*0000*/ 	.byte	0x02, 0x09, 0x00, 0x00, 0x02, 0x02, 0x01, 0x00, 0x02, 0x05, 0x05, 0x00, 0x03, 0x07, 0x01, 0x01
        /*0010*/ 	.byte	0x02, 0x03, 0x00, 0x00, 0x02, 0x06, 0x01, 0x00, 0x04, 0x0b, 0x08, 0x00, 0x09, 0x00, 0x00, 0x00
        /*0020*/ 	.byte	0x00, 0x00, 0x00, 0x00


//--------------------- .nv.info._Z11MatrixAdd_BPKfS0_Pfi --------------------------
	.section	.nv.info._Z11MatrixAdd_BPKfS0_Pfi,"",@"SHT_CUDA_INFO"
	.sectionflags	@""
	.align	4


	//----- nvinfo : EIATTR_CUDA_API_VERSION
	.align		4
        /*0000*/ 	.byte	0x04, 0x37
        /*0002*/ 	.short	(.L_7 - .L_6)
.L_6:
        /*0004*/ 	.word	0x00000082


	//----- nvinfo : EIATTR_KPARAM_INFO
	.align		4
.L_7:
        /*0008*/ 	.byte	0x04, 0x17
        /*000a*/ 	.short	(.L_9 - .L_8)
.L_8:
        /*000c*/ 	.word	0x00000000
        /*0010*/ 	.short	0x0003
        /*0012*/ 	.short	0x0018
        /*0014*/ 	.byte	0x00, 0xf0, 0x11, 0x00


	//----- nvinfo : EIATTR_KPARAM_INFO
	.align		4
.L_9:
        /*0018*/ 	.byte	0x04, 0x17
        /*001a*/ 	.short	(.L_11 - .L_10)
.L_10:
        /*001c*/ 	.word	0x00000000
        /*0020*/ 	.short	0x0002
        /*0022*/ 	.short	0x0010
        /*0024*/ 	.byte	0x00, 0xf5, 0x21, 0x00


	//----- nvinfo : EIATTR_KPARAM_INFO
	.align		4
.L_11:
        /*0028*/ 	.byte	0x04, 0x17
        /*002a*/ 	.short	(.L_13 - .L_12)
.L_12:
        /*002c*/ 	.word	0x00000000
        /*0030*/ 	.short	0x0001
        /*0032*/ 	.short	0x0008
        /*0034*/ 	.byte	0x00, 0xf5, 0x21, 0x00


	//----- nvinfo : EIATTR_KPARAM_INFO
	.align		4
.L_13:
        /*0038*/ 	.byte	0x04, 0x17
        /*003a*/ 	.short	(.L_15 - .L_14)
.L_14:
        /*003c*/ 	.word	0x00000000
        /*0040*/ 	.short	0x0000
        /*0042*/ 	.short	0x0000
        /*0044*/ 	.byte	0x00, 0xf5, 0x21, 0x00


	//----- nvinfo : EIATTR_SPARSE_MMA_MASK
	.align		4
.L_15:
        /*0048*/ 	.byte	0x03, 0x50
        /*004a*/ 	.short	0x0000


	//----- nvinfo : EIATTR_MAXREG_COUNT
	.align		4
        /*004c*/ 	.byte	0x03, 0x1b
        /*004e*/ 	.short	0x00ff


	//----- nvinfo : EIATTR_MERCURY_ISA_VERSION
	.align		4
        /*0050*/ 	.byte	0x03, 0x5f
        /*0052*/ 	.short	0x0101


	//----- nvinfo : EIATTR_VRC_CTA_INIT_COUNT
	.align		4
        /*0054*/ 	.byte	0x02, 0x4a
	.zero		1
	.zero		1


	//----- nvinfo : EIATTR_EXIT_INSTR_OFFSETS
	.align		4
        /*0058*/ 	.byte	0x04, 0x1c
        /*005a*/ 	.short	(.L_17 - .L_16)


	//   ....[0]....
.L_16:
        /*005c*/ 	.word	0x000000c0


	//   ....[1]....
        /*0060*/ 	.word	0x00000190


	//----- nvinfo : EIATTR_CBANK_PARAM_SIZE
	.align		4
.L_17:
        /*0064*/ 	.byte	0x03, 0x19
        /*0066*/ 	.short	0x001c


	//----- nvinfo : EIATTR_PARAM_CBANK
	.align		4
        /*0068*/ 	.byte	0x04, 0x0a
        /*006a*/ 	.short	(.L_19 - .L_18)
	.align		4
.L_18:
        /*006c*/ 	.word	index@(.nv.constant0._Z11MatrixAdd_BPKfS0_Pfi)
        /*0070*/ 	.short	0x0380
        /*0072*/ 	.short	0x001c


	//----- nvinfo : EIATTR_SW_WAR
	.align		4
.L_19:
        /*0074*/ 	.byte	0x04, 0x36
        /*0076*/ 	.short	(.L_21 - .L_20)
.L_20:
        /*0078*/ 	.word	0x00000008
.L_21:


//--------------------- .nv.callgraph             --------------------------
	.section	.nv.callgraph,"",@"SHT_CUDA_CALLGRAPH"
	.align	4
	.sectionentsize	8
	.align		4
        /*0000*/ 	.word	0x00000000
	.align		4
        /*0004*/ 	.word	0xffffffff
	.align		4
        /*0008*/ 	.word	0x00000000
	.align		4
        /*000c*/ 	.word	0xfffffffe
	.align		4
        /*0010*/ 	.word	0x00000000
	.align		4
        /*0014*/ 	.word	0xfffffffd
	.align		4
        /*0018*/ 	.word	0x00000000
	.align		4
        /*001c*/ 	.word	0xfffffffc


//--------------------- .text._Z11MatrixAdd_BPKfS0_Pfi --------------------------
	.section	.text._Z11MatrixAdd_BPKfS0_Pfi,"ax",@progbits
	.align	128
        .global         _Z11MatrixAdd_BPKfS0_Pfi
        .type           _Z11MatrixAdd_BPKfS0_Pfi,@function
        .size           _Z11MatrixAdd_BPKfS0_Pfi,(.L_x_1 - _Z11MatrixAdd_BPKfS0_Pfi)
        .other          _Z11MatrixAdd_BPKfS0_Pfi,@"STO_CUDA_ENTRY STV_DEFAULT"
_Z11MatrixAdd_BPKfS0_Pfi:
.text._Z11MatrixAdd_BPKfS0_Pfi:
[----:B------:R-:W-:Y:S01]  /*0000*/  LDC R1, c[0x0][0x37c] ;  /* 0x0000df00ff017b82 */ /* 0x000fe20000000800 */
[----:B------:R-:W0:Y:S07]  /*0010*/  S2R R3, SR_TID.X ;  /* 0x0000000000037919 */ /* 0x000e2e0000002100 */
[----:B------:R-:W0:Y:S01]  /*0020*/  LDC R0, c[0x0][0x360] ;  /* 0x0000d800ff007b82 */ /* 0x000e220000000800 */
[----:B------:R-:W1:Y:S01]  /*0030*/  LDCU UR6, c[0x0][0x398] ;  /* 0x00007300ff0677ac */ /* 0x000e620008000800 */
[----:B------:R-:W2:Y:S06]  /*0040*/  S2R R2, SR_TID.Y ;  /* 0x0000000000027919 */ /* 0x000eac0000002200 */
[----:B------:R-:W0:Y:S08]  /*0050*/  S2UR UR4, SR_CTAID.X ;  /* 0x00000000000479c3 */ /* 0x000e300000002500 */
[----:B------:R-:W2:Y:S08]  /*0060*/  S2UR UR5, SR_CTAID.Y ;  /* 0x00000000000579c3 */ /* 0x000eb00000002600 */
[----:B------:R-:W2:Y:S01]  /*0070*/  LDC R7, c[0x0][0x364] ;  /* 0x0000d900ff077b82 */ /* 0x000ea20000000800 */
[----:B0-----:R-:W-:-:S02]  /*0080*/  IMAD R0, R0, UR4, R3 ;  /* 0x0000000400007c24 */ /* 0x001fc4000f8e0203 */
[----:B--2---:R-:W-:-:S05]  /*0090*/  IMAD R7, R7, UR5, R2 ;  /* 0x0000000507077c24 */ /* 0x004fca000f8e0202 */
[----:B------:R-:W-:-:S04]  /*00a0*/  VIMNMX R2, PT, PT, R0, R7, !PT ;  /* 0x0000000700027248 */ /* 0x000fc80007fe0100 */
[----:B-1----:R-:W-:-:S13]  /*00b0*/  ISETP.GE.AND P0, PT, R2, UR6, PT ;  /* 0x0000000602007c0c */ /* 0x002fda000bf06270 */
[----:B------:R-:W-:Y:S05]  /*00c0*/  @P0 EXIT ;  /* 0x000000000000094d */ /* 0x000fea0003800000 */
[----:B------:R-:W0:Y:S01]  /*00d0*/  LDC.64 R2, c[0x0][0x380] ;  /* 0x0000e000ff027b82 */ /* 0x000e220000000a00 */
[----:B------:R-:W1:Y:S01]  /*00e0*/  LDCU.64 UR4, c[0x0][0x358] ;  /* 0x00006b00ff0477ac */ /* 0x000e620008000a00 */
[----:B------:R-:W-:-:S06]  /*00f0*/  IMAD R9, R0, UR6, R7 ;  /* 0x0000000600097c24 */ /* 0x000fcc000f8e0207 */
[----:B------:R-:W2:Y:S08]  /*0100*/  LDC.64 R4, c[0x0][0x388] ;  /* 0x0000e200ff047b82 */ /* 0x000eb00000000a00 */
[----:B------:R-:W3:Y:S01]  /*0110*/  LDC.64 R6, c[0x0][0x390] ;  /* 0x0000e400ff067b82 */ /* 0x000ee20000000a00 */
[----:B0-----:R-:W-:-:S06]  /*0120*/  IMAD.WIDE R2, R9, 0x4, R2 ;  /* 0x0000000409027825 */ /* 0x001fcc00078e0202 */
[----:B-1----:R-:W4:Y:S01]  /*0130*/  LDG.E R2, desc[UR4][R2.64] ;  /* 0x0000000402027981 */ /* 0x002f22000c1e1900 */
[----:B--2---:R-:W-:-:S06]  /*0140*/  IMAD.WIDE R4, R9, 0x4, R4 ;  /* 0x0000000409047825 */ /* 0x004fcc00078e0204 */
[----:B------:R-:W4:Y:S01]  /*0150*/  LDG.E R5, desc[UR4][R4.64] ;  /* 0x0000000404057981 */ /* 0x000f22000c1e1900 */
[----:B---3--:R-:W-:-:S04]  /*0160*/  IMAD.WIDE R6, R9, 0x4, R6 ;  /* 0x0000000409067825 */ /* 0x008fc800078e0206 */
[----:B----4-:R-:W-:-:S05]  /*0170*/  FADD R9, R2, R5 ;  /* 0x0000000502097221 */ /* 0x010fca0000000000 */
[----:B------:R-:W-:Y:S01]  /*0180*/  STG.E desc[UR4][R6.64], R9 ;  /* 0x0000000906007986 */ /* 0x000fe2000c101904 */
[----:B------:R-:W-:Y:S05]  /*0190*/  EXIT ;  /* 0x000000000000794d */ /* 0x000fea0003800000 */
.L_x_0:
[----:B------:R-:W-:-:S00]  /*01a0*/  BRA `(.L_x_0) ;  /* 0xfffffffc00fc7947 */ /* 0x000fc0000383ffff */
[----:B------:R-:W-:-:S00]  /*01b0*/  NOP ;  /* 0x0000000000007918 */ /* 0x000fc00000000000 */
        /* <DEDUP_REMOVED lines=12> */
.L_x_1:


//--------------------- .nv.shared.reserved.0     --------------------------
	.section	.nv.shared.reserved.0,"aw",@nobits
	.weak		__nv_reservedSMEM_offset_0_alias
	.size		__nv_reservedSMEM_offset_0_alias, 0, 64
	.other		__nv_reservedSMEM_offset_0_alias,@"STO_CUDA_RESERVED_SHARED STV_DEFAULT"
__nv_reservedSMEM_offset_0_alias:
	.zero		0
	.zero		64


//--------------------- .nv.constant0._Z11MatrixAdd_BPKfS0_Pfi --------------------------
	.section	.nv.constant0._Z11MatrixAdd_BPKfS0_Pfi,"a",@progbits
	.sectionflags	@""
	.align	4
.nv.constant0._Z11MatrixAdd_BPKfS0_Pfi:
	.zero		924


//--------------------- SYMBOLS --------------------------

	.type		.nv.reservedSmem.offset0,@object
	.size		.nv.reservedSmem.offset0,0x4
